	.headerflags	@"EF_CUDA_TEXMODE_UNIFIED EF_CUDA_64BIT_ADDRESS EF_CUDA_ACCELERATORS EF_CUDA_SM90 EF_CUDA_VIRTUAL_SM(EF_CUDA_SM90)"
	.elftype	@"ET_EXEC"


//--------------------- .nv.info                  --------------------------
	.section	.nv.info,"",@"SHT_CUDA_INFO"
	.align	4


	//----- nvinfo : EIATTR_REGCOUNT
	.align		4
        /*0000*/ 	.byte	0x04, 0x2f
        /*0002*/ 	.short	(.L_2 - .L_1)
	.align		4
.L_1:
        /*0004*/ 	.word	index@(triton_poi_fused_tanh_4)
        /*0008*/ 	.word	0x00000012


	//----- nvinfo : EIATTR_MIN_STACK_SIZE
	.align		4
.L_2:
        /*000c*/ 	.byte	0x04, 0x12
        /*000e*/ 	.short	(.L_4 - .L_3)
	.align		4
.L_3:
        /*0010*/ 	.word	index@(triton_poi_fused_tanh_4)
        /*0014*/ 	.word	0x00000000


	//----- nvinfo : EIATTR_FRAME_SIZE
	.align		4
.L_4:
        /*0018*/ 	.byte	0x04, 0x11
        /*001a*/ 	.short	(.L_6 - .L_5)
	.align		4
.L_5:
        /*001c*/ 	.word	index@(triton_poi_fused_tanh_4)
        /*0020*/ 	.word	0x00000000


	//----- nvinfo : EIATTR_MIN_STACK_SIZE
	.align		4
.L_6:
        /*0024*/ 	.byte	0x04, 0x12
        /*0026*/ 	.short	(.L_8 - .L_7)
	.align		4
.L_7:
        /*0028*/ 	.word	index@(triton_poi_fused_tanh_4)
        /*002c*/ 	.word	0x00000000
.L_8:


//--------------------- .nv.info.triton_poi_fused_tanh_4 --------------------------
	.section	.nv.info.triton_poi_fused_tanh_4,"",@"SHT_CUDA_INFO"
	.sectionflags	@""
	.align	4


	//----- nvinfo : EIATTR_CUDA_API_VERSION
	.align		4
        /*0000*/ 	.byte	0x04, 0x37
        /*0002*/ 	.short	(.L_10 - .L_9)
.L_9:
        /*0004*/ 	.word	0x0000007c


	//----- nvinfo : EIATTR_KPARAM_INFO
	.align		4
.L_10:
        /*0008*/ 	.byte	0x04, 0x17
        /*000a*/ 	.short	(.L_12 - .L_11)
.L_11:
        /*000c*/ 	.word	0x00000000
        /*0010*/ 	.short	0x0001
        /*0012*/ 	.short	0x0008
        /*0014*/ 	.byte	0x00, 0xf0, 0x11, 0x00


	//----- nvinfo : EIATTR_KPARAM_INFO
	.align		4
.L_12:
        /*0018*/ 	.byte	0x04, 0x17
        /*001a*/ 	.short	(.L_14 - .L_13)
.L_13:
        /*001c*/ 	.word	0x00000000
        /*0020*/ 	.short	0x0000
        /*0022*/ 	.short	0x0000
        /*0024*/ 	.byte	0x00, 0xf4, 0x21, 0x00


	//----- nvinfo : EIATTR_SPARSE_MMA_MASK
	.align		4
.L_14:
        /*0028*/ 	.byte	0x03, 0x50
        /*002a*/ 	.short	0x0000


	//----- nvinfo : EIATTR_MAXREG_COUNT
	.align		4
        /*002c*/ 	.byte	0x03, 0x1b
        /*002e*/ 	.short	0x00ff


	//----- nvinfo : EIATTR_EXIT_INSTR_OFFSETS
	.align		4
        /*0030*/ 	.byte	0x04, 0x1c
        /*0032*/ 	.short	(.L_16 - .L_15)


	//   ....[0]....
.L_15:
        /*0034*/ 	.word	0x00000bd0


	//----- nvinfo : EIATTR_REQNTID
	.align		4
.L_16:
        /*0038*/ 	.byte	0x04, 0x10
        /*003a*/ 	.short	(.L_18 - .L_17)
.L_17:
        /*003c*/ 	.word	0x00000080
        /*0040*/ 	.word	0x00000001
        /*0044*/ 	.word	0x00000001


	//----- nvinfo : EIATTR_CRS_STACK_SIZE
	.align		4
.L_18:
        /*0048*/ 	.byte	0x04, 0x1e
        /*004a*/ 	.short	(.L_20 - .L_19)
.L_19:
        /*004c*/ 	.word	0x00000000


	//----- nvinfo : EIATTR_CBANK_PARAM_SIZE
	.align		4
.L_20:
        /*0050*/ 	.byte	0x03, 0x19
        /*0052*/ 	.short	0x000c


	//----- nvinfo : EIATTR_PARAM_CBANK
	.align		4
        /*0054*/ 	.byte	0x04, 0x0a
        /*0056*/ 	.short	(.L_22 - .L_21)
	.align		4
.L_21:
        /*0058*/ 	.word	index@(.nv.constant0.triton_poi_fused_tanh_4)
        /*005c*/ 	.short	0x0210
        /*005e*/ 	.short	0x000c


	//----- nvinfo : EIATTR_SW_WAR
	.align		4
.L_22:
        /*0060*/ 	.byte	0x04, 0x36
        /*0062*/ 	.short	(.L_24 - .L_23)
.L_23:
        /*0064*/ 	.word	0x00000008
.L_24:


//--------------------- .nv.callgraph             --------------------------
	.section	.nv.callgraph,"",@"SHT_CUDA_CALLGRAPH"
	.align	4
	.sectionentsize	8
	.align		4
        /*0000*/ 	.word	0x00000000
	.align		4
        /*0004*/ 	.word	0xffffffff
	.align		4
        /*0008*/ 	.word	0x00000000
	.align		4
        /*000c*/ 	.word	0xfffffffe
	.align		4
        /*0010*/ 	.word	0x00000000
	.align		4
        /*0014*/ 	.word	0xfffffffd
	.align		4
        /*0018*/ 	.word	0x00000000
	.align		4
        /*001c*/ 	.word	0xfffffffc


//--------------------- .nv.constant4             --------------------------
	.section	.nv.constant4,"a",@progbits
	.align	8
	.align		8
.nv.constant4:
        /*0000*/ 	.dword	_$_str


//--------------------- .text.triton_poi_fused_tanh_4 --------------------------
	.section	.text.triton_poi_fused_tanh_4,"ax",@progbits
	.align	128
        .global         triton_poi_fused_tanh_4
        .type           triton_poi_fused_tanh_4,@function
        .size           triton_poi_fused_tanh_4,(.L_x_25 - triton_poi_fused_tanh_4)
        .other          triton_poi_fused_tanh_4,@"STO_CUDA_ENTRY STV_DEFAULT"
triton_poi_fused_tanh_4:
.text.triton_poi_fused_tanh_4:
[----:B------:R-:W0:Y:S02]  /*0000*/  LDC R1, c[0x0][0x28] ;  /* 0x00000a00ff017b82 */ /* 0x000e240000000800 */
[----:B------:R-:W1:Y:S01]  /*0010*/  S2R R0, SR_TID.X ;  /* 0x0000000000007919 */ /* 0x000e620000002100 */
[----:B------:R-:W2:Y:S01]  /*0020*/  LDC.64 R2, c[0x0][0x210] ;  /* 0x00008400ff027b82 */ /* 0x000ea20000000a00 */
[----:B------:R-:W-:Y:S01]  /*0030*/  ULDC.64 UR4, c[0x0][0x208] ;  /* 0x0000820000047ab9 */ /* 0x000fe20000000a00 */
[----:B------:R-:W3:Y:S01]  /*0040*/  S2R R5, SR_CTAID.X ;  /* 0x0000000000057919 */ /* 0x000ee20000002500 */
[----:B-1----:R-:W-:-:S04]  /*0050*/  SHF.L.U32 R0, R0, 0x2, RZ ;  /* 0x0000000200007819 */ /* 0x002fc800000006ff */
[----:B------:R-:W-:-:S04]  /*0060*/  LOP3.LUT R0, R0, 0x1fc, RZ, 0xc0, !PT ;  /* 0x000001fc00007812 */ /* 0x000fc800078ec0ff */
[----:B---3--:R-:W-:-:S05]  /*0070*/  LEA R5, R5, R0, 0xa ;  /* 0x0000000005057211 */ /* 0x008fca00078e50ff */
[----:B--2---:R-:W-:-:S05]  /*0080*/  IMAD.WIDE R2, R5, 0x4, R2 ;  /* 0x0000000405027825 */ /* 0x004fca00078e0202 */
[----:B------:R-:W2:Y:S04]  /*0090*/  LDG.E.128 R8, desc[UR4][R2.64] ;  /* 0x0000000402087981 */ /* 0x000ea8000c1e1d00 */
[----:B------:R1:W5:Y:S01]  /*00a0*/  LDG.E.128 R4, desc[UR4][R2.64+0x800] ;  /* 0x0008000402047981 */ /* 0x000362000c1e1d00 */
[----:B------:R-:W-:Y:S01]  /*00b0*/  BSSY B0, `(.L_x_0) ;  /* 0x0000015000007945 */ /* 0x000fe20003800000 */
[----:B--2---:R-:W-:-:S05]  /*00c0*/  FADD.FTZ R0, |R8|, -RZ ;  /* 0x800000ff08007221 */ /* 0x004fca0000010200 */
[----:B------:R-:W-:-:S13]  /*00d0*/  FSETP.GE.AND P0, PT, R0, 0.60000002384185791016, PT ;  /* 0x3f19999a0000780b */ /* 0x000fda0003f06000 */
[----:B-1----:R-:W-:Y:S05]  /*00e0*/  @!P0 BRA `(.L_x_1) ;  /* 0x0000000000288947 */ /* 0x002fea0003800000 */
[C---:B------:R-:W-:Y:S01]  /*00f0*/  FMUL R12, R0.reuse, 2.8853900432586669922 ;  /* 0x4038aa3b000c7820 */ /* 0x040fe20000400000 */
[----:B------:R-:W-:Y:S01]  /*0100*/  HFMA2.MMA R14, -RZ, RZ, 1.875, 0 ;  /* 0x3f800000ff0e7435 */ /* 0x000fe200000001ff */
[----:B------:R-:W-:-:S04]  /*0110*/  FSETP.GE.AND P0, PT, R0, 9.010913848876953125, PT ;  /* 0x41102cb40000780b */ /* 0x000fc80003f06000 */
[----:B------:R-:W1:Y:S02]  /*0120*/  MUFU.EX2 R12, R12 ;  /* 0x0000000c000c7308 */ /* 0x000e640000000800 */
[----:B-1----:R-:W-:-:S06]  /*0130*/  FADD R13, R12, 1 ;  /* 0x3f8000000c0d7421 */ /* 0x002fcc0000000000 */
[----:B------:R-:W1:Y:S02]  /*0140*/  MUFU.RCP R13, R13 ;  /* 0x0000000d000d7308 */ /* 0x000e640000001000 */
[----:B-1----:R-:W-:-:S05]  /*0150*/  FFMA.FTZ R14, R13, -2, R14 ;  /* 0xc00000000d0e7823 */ /* 0x002fca000001000e */
[----:B------:R-:W-:-:S04]  /*0160*/  FSEL R15, R14, 1, !P0 ;  /* 0x3f8000000e0f7808 */ /* 0x000fc80004000000 */
[----:B------:R-:W-:Y:S01]  /*0170*/  LOP3.LUT R8, R15, 0x80000000, R8, 0xf8, !PT ;  /* 0x800000000f087812 */ /* 0x000fe200078ef808 */
[----:B------:R-:W-:Y:S06]  /*0180*/  BRA `(.L_x_2) ;  /* 0x00000000001c7947 */ /* 0x000fec0003800000 */
.L_x_1:
[----:B------:R-:W-:Y:S01]  /*0190*/  MOV R0, 0x3c80f082 ;  /* 0x3c80f08200007802 */ /* 0x000fe20000000f00 */
[----:B------:R-:W-:-:S04]  /*01a0*/  FMUL R13, R8, R8 ;  /* 0x00000008080d7220 */ /* 0x000fc80000400000 */
[----:B------:R-:W-:-:S04]  /*01b0*/  FFMA.FTZ R0, R13, R0, -0.052303962409496307373 ;  /* 0xbd563cae0d007423 */ /* 0x000fc80000010000 */
[----:B------:R-:W-:-:S04]  /*01c0*/  FFMA.FTZ R0, R13, R0, 0.1331529766321182251 ;  /* 0x3e0859410d007423 */ /* 0x000fc80000010000 */
[----:B------:R-:W-:-:S04]  /*01d0*/  FFMA.FTZ R0, R13, R0, -0.33332768082618713379 ;  /* 0xbeaaa9ed0d007423 */ /* 0x000fc80000010000 */
[----:B------:R-:W-:-:S04]  /*01e0*/  FFMA.FTZ R13, R13, R0, RZ ;  /* 0x000000000d0d7223 */ /* 0x000fc800000100ff */
[----:B------:R-:W-:-:S07]  /*01f0*/  FFMA.FTZ R8, R8, R13, R8 ;  /* 0x0000000d08087223 */ /* 0x000fce0000010008 */
.L_x_2:
[----:B------:R-:W-:Y:S05]  /*0200*/  BSYNC B0 ;  /* 0x0000000000007941 */ /* 0x000fea0003800000 */
.L_x_0:
[----:B------:R-:W-:Y:S01]  /*0210*/  FADD.FTZ R14, |R9|, -RZ ;  /* 0x800000ff090e7221 */ /* 0x000fe20000010200 */
[----:B------:R-:W-:Y:S04]  /*0220*/  BSSY B0, `(.L_x_3) ;  /* 0x0000014000007945 */ /* 0x000fe80003800000 */
[----:B------:R-:W-:-:S13]  /*0230*/  FSETP.GE.AND P0, PT, R14, 0.60000002384185791016, PT ;  /* 0x3f19999a0e00780b */ /* 0x000fda0003f06000 */
[----:B------:R-:W-:Y:S05]  /*0240*/  @!P0 BRA `(.L_x_4) ;  /* 0x0000000000288947 */ /* 0x000fea0003800000 */
        /* <DEDUP_REMOVED lines=10> */
.L_x_4:
[----:B------:R-:W-:Y:S01]  /*02f0*/  MOV R0, 0x3c80f082 ;  /* 0x3c80f08200007802 */ /* 0x000fe20000000f00 */
[----:B------:R-:W-:-:S04]  /*0300*/  FMUL R13, R9, R9 ;  /* 0x00000009090d7220 */ /* 0x000fc80000400000 */
[----:B------:R-:W-:-:S04]  /*0310*/  FFMA.FTZ R0, R13, R0, -0.052303962409496307373 ;  /* 0xbd563cae0d007423 */ /* 0x000fc80000010000 */
[----:B------:R-:W-:-:S04]  /*0320*/  FFMA.FTZ R0, R13, R0, 0.1331529766321182251 ;  /* 0x3e0859410d007423 */ /* 0x000fc80000010000 */
[----:B------:R-:W-:-:S04]  /*0330*/  FFMA.FTZ R0, R13, R0, -0.33332768082618713379 ;  /* 0xbeaaa9ed0d007423 */ /* 0x000fc80000010000 */
[----:B------:R-:W-:-:S04]  /*0340*/  FFMA.FTZ R0, R13, R0, RZ ;  /* 0x000000000d007223 */ /* 0x000fc800000100ff */
[----:B------:R-:W-:-:S07]  /*0350*/  FFMA.FTZ R9, R9, R0, R9 ;  /* 0x0000000009097223 */ /* 0x000fce0000010009 */
.L_x_5:
[----:B------:R-:W-:Y:S05]  /*0360*/  BSYNC B0 ;  /* 0x0000000000007941 */ /* 0x000fea0003800000 */
.L_x_3:
        /* <DEDUP_REMOVED lines=14> */
.L_x_7:
[----:B------:R-:W-:Y:S01]  /*0450*/  MOV R0, 0x3c80f082 ;  /* 0x3c80f08200007802 */ /* 0x000fe20000000f00 */
[----:B------:R-:W-:-:S04]  /*0460*/  FMUL R13, R10, R10 ;  /* 0x0000000a0a0d7220 */ /* 0x000fc80000400000 */
[----:B------:R-:W-:-:S04]  /*0470*/  FFMA.FTZ R0, R13, R0, -0.052303962409496307373 ;  /* 0xbd563cae0d007423 */ /* 0x000fc80000010000 */
[----:B------:R-:W-:-:S04]  /*0480*/  FFMA.FTZ R0, R13, R0, 0.1331529766321182251 ;  /* 0x3e0859410d007423 */ /* 0x000fc80000010000 */
[----:B------:R-:W-:-:S04]  /*0490*/  FFMA.FTZ R0, R13, R0, -0.33332768082618713379 ;  /* 0xbeaaa9ed0d007423 */ /* 0x000fc80000010000 */
[----:B------:R-:W-:-:S04]  /*04a0*/  FFMA.FTZ R13, R13, R0, RZ ;  /* 0x000000000d0d7223 */ /* 0x000fc800000100ff */
[----:B------:R-:W-:-:S07]  /*04b0*/  FFMA.FTZ R10, R10, R13, R10 ;  /* 0x0000000d0a0a7223 */ /* 0x000fce000001000a */
.L_x_8:
[----:B------:R-:W-:Y:S05]  /*04c0*/  BSYNC B0 ;  /* 0x0000000000007941 */ /* 0x000fea0003800000 */
.L_x_6:
        /* <DEDUP_REMOVED lines=14> */
.L_x_10:
[----:B------:R-:W-:Y:S01]  /*05b0*/  MOV R0, 0x3c80f082 ;  /* 0x3c80f08200007802 */ /* 0x000fe20000000f00 */
[----:B------:R-:W-:-:S04]  /*05c0*/  FMUL R13, R11, R11 ;  /* 0x0000000b0b0d7220 */ /* 0x000fc80000400000 */
[----:B------:R-:W-:-:S04]  /*05d0*/  FFMA.FTZ R0, R13, R0, -0.052303962409496307373 ;  /* 0xbd563cae0d007423 */ /* 0x000fc80000010000 */
[----:B------:R-:W-:-:S04]  /*05e0*/  FFMA.FTZ R0, R13, R0, 0.1331529766321182251 ;  /* 0x3e0859410d007423 */ /* 0x000fc80000010000 */
[----:B------:R-:W-:-:S04]  /*05f0*/  FFMA.FTZ R0, R13, R0, -0.33332768082618713379 ;  /* 0xbeaaa9ed0d007423 */ /* 0x000fc80000010000 */
[----:B------:R-:W-:-:S04]  /*0600*/  FFMA.FTZ R0, R13, R0, RZ ;  /* 0x000000000d007223 */ /* 0x000fc800000100ff */
[----:B------:R-:W-:-:S07]  /*0610*/  FFMA.FTZ R11, R11, R0, R11 ;  /* 0x000000000b0b7223 */ /* 0x000fce000001000b */
.L_x_11:
[----:B------:R-:W-:Y:S05]  /*0620*/  BSYNC B0 ;  /* 0x0000000000007941 */ /* 0x000fea0003800000 */
.L_x_9:
[----:B-----5:R-:W-:Y:S01]  /*0630*/  FADD.FTZ R14, |R4|, -RZ ;  /* 0x800000ff040e7221 */ /* 0x020fe20000010200 */
        /* <DEDUP_REMOVED lines=13> */
.L_x_13:
[----:B------:R-:W-:Y:S01]  /*0710*/  MOV R0, 0x3c80f082 ;  /* 0x3c80f08200007802 */ /* 0x000fe20000000f00 */
[----:B------:R-:W-:-:S04]  /*0720*/  FMUL R13, R4, R4 ;  /* 0x00000004040d7220 */ /* 0x000fc80000400000 */
[----:B------:R-:W-:-:S04]  /*0730*/  FFMA.FTZ R0, R13, R0, -0.052303962409496307373 ;  /* 0xbd563cae0d007423 */ /* 0x000fc80000010000 */
[----:B------:R-:W-:-:S04]  /*0740*/  FFMA.FTZ R0, R13, R0, 0.1331529766321182251 ;  /* 0x3e0859410d007423 */ /* 0x000fc80000010000 */
[----:B------:R-:W-:-:S04]  /*0750*/  FFMA.FTZ R0, R13, R0, -0.33332768082618713379 ;  /* 0xbeaaa9ed0d007423 */ /* 0x000fc80000010000 */
[----:B------:R-:W-:-:S04]  /*0760*/  FFMA.FTZ R13, R13, R0, RZ ;  /* 0x000000000d0d7223 */ /* 0x000fc800000100ff */
[----:B------:R-:W-:-:S07]  /*0770*/  FFMA.FTZ R4, R4, R13, R4 ;  /* 0x0000000d04047223 */ /* 0x000fce0000010004 */
.L_x_14:
[----:B------:R-:W-:Y:S05]  /*0780*/  BSYNC B0 ;  /* 0x0000000000007941 */ /* 0x000fea0003800000 */
.L_x_12:
        /* <DEDUP_REMOVED lines=14> */
.L_x_16:
[----:B------:R-:W-:Y:S01]  /*0870*/  MOV R0, 0x3c80f082 ;  /* 0x3c80f08200007802 */ /* 0x000fe20000000f00 */
[----:B------:R-:W-:-:S04]  /*0880*/  FMUL R13, R5, R5 ;  /* 0x00000005050d7220 */ /* 0x000fc80000400000 */
[----:B------:R-:W-:-:S04]  /*0890*/  FFMA.FTZ R0, R13, R0, -0.052303962409496307373 ;  /* 0xbd563cae0d007423 */ /* 0x000fc80000010000 */
[----:B------:R-:W-:-:S04]  /*08a0*/  FFMA.FTZ R0, R13, R0, 0.1331529766321182251 ;  /* 0x3e0859410d007423 */ /* 0x000fc80000010000 */
[----:B------:R-:W-:-:S04]  /*08b0*/  FFMA.FTZ R0, R13, R0, -0.33332768082618713379 ;  /* 0xbeaaa9ed0d007423 */ /* 0x000fc80000010000 */
[----:B------:R-:W-:-:S04]  /*08c0*/  FFMA.FTZ R0, R13, R0, RZ ;  /* 0x000000000d007223 */ /* 0x000fc800000100ff */
[----:B------:R-:W-:-:S07]  /*08d0*/  FFMA.FTZ R5, R5, R0, R5 ;  /* 0x0000000005057223 */ /* 0x000fce0000010005 */
.L_x_17:
[----:B------:R-:W-:Y:S05]  /*08e0*/  BSYNC B0 ;  /* 0x0000000000007941 */ /* 0x000fea0003800000 */
.L_x_15:
        /* <DEDUP_REMOVED lines=14> */
.L_x_19:
[----:B------:R-:W-:Y:S01]  /*09d0*/  MOV R0, 0x3c80f082 ;  /* 0x3c80f08200007802 */ /* 0x000fe20000000f00 */
[----:B------:R-:W-:-:S04]  /*09e0*/  FMUL R13, R6, R6 ;  /* 0x00000006060d7220 */ /* 0x000fc80000400000 */
[----:B------:R-:W-:-:S04]  /*09f0*/  FFMA.FTZ R0, R13, R0, -0.052303962409496307373 ;  /* 0xbd563cae0d007423 */ /* 0x000fc80000010000 */
[----:B------:R-:W-:-:S04]  /*0a00*/  FFMA.FTZ R0, R13, R0, 0.1331529766321182251 ;  /* 0x3e0859410d007423 */ /* 0x000fc80000010000 */
[----:B------:R-:W-:-:S04]  /*0a10*/  FFMA.FTZ R0, R13, R0, -0.33332768082618713379 ;  /* 0xbeaaa9ed0d007423 */ /* 0x000fc80000010000 */
[----:B------:R-:W-:-:S04]  /*0a20*/  FFMA.FTZ R13, R13, R0, RZ ;  /* 0x000000000d0d7223 */ /* 0x000fc800000100ff */
[----:B------:R-:W-:-:S07]  /*0a30*/  FFMA.FTZ R6, R6, R13, R6 ;  /* 0x0000000d06067223 */ /* 0x000fce0000010006 */
.L_x_20:
[----:B------:R-:W-:Y:S05]  /*0a40*/  BSYNC B0 ;  /* 0x0000000000007941 */ /* 0x000fea0003800000 */
.L_x_18:
        /* <DEDUP_REMOVED lines=14> */
.L_x_22:
[----:B------:R-:W-:Y:S01]  /*0b30*/  MOV R0, 0x3c80f082 ;  /* 0x3c80f08200007802 */ /* 0x000fe20000000f00 */
[----:B------:R-:W-:-:S04]  /*0b40*/  FMUL R13, R7, R7 ;  /* 0x00000007070d7220 */ /* 0x000fc80000400000 */
[----:B------:R-:W-:-:S04]  /*0b50*/  FFMA.FTZ R0, R13, R0, -0.052303962409496307373 ;  /* 0xbd563cae0d007423 */ /* 0x000fc80000010000 */
[----:B------:R-:W-:-:S04]  /*0b60*/  FFMA.FTZ R0, R13, R0, 0.1331529766321182251 ;  /* 0x3e0859410d007423 */ /* 0x000fc80000010000 */
[----:B------:R-:W-:-:S04]  /*0b70*/  FFMA.FTZ R0, R13, R0, -0.33332768082618713379 ;  /* 0xbeaaa9ed0d007423 */ /* 0x000fc80000010000 */
[----:B------:R-:W-:-:S04]  /*0b80*/  FFMA.FTZ R0, R13, R0, RZ ;  /* 0x000000000d007223 */ /* 0x000fc800000100ff */
[----:B------:R-:W-:-:S07]  /*0b90*/  FFMA.FTZ R7, R7, R0, R7 ;  /* 0x0000000007077223 */ /* 0x000fce0000010007 */
.L_x_23:
[----:B------:R-:W-:Y:S05]  /*0ba0*/  BSYNC B0 ;  /* 0x0000000000007941 */ /* 0x000fea0003800000 */
.L_x_21:
[----:B------:R-:W-:Y:S04]  /*0bb0*/  STG.E.128 desc[UR4][R2.64], R8 ;  /* 0x0000000802007986 */ /* 0x000fe8000c101d04 */
[----:B------:R-:W-:Y:S01]  /*0bc0*/  STG.E.128 desc[UR4][R2.64+0x800], R4 ;  /* 0x0008000402007986 */ /* 0x000fe2000c101d04 */
[----:B------:R-:W-:Y:S05]  /*0bd0*/  EXIT ;  /* 0x000000000000794d */ /* 0x000fea0003800000 */
.L_x_24:
[----:B------:R-:W-:-:S00]  /*0be0*/  BRA `(.L_x_24) ;  /* 0xfffffffc00fc7947 */ /* 0x000fc0000383ffff */
[----:B------:R-:W-:-:S00]  /*0bf0*/  NOP ;  /* 0x0000000000007918 */ /* 0x000fc00000000000 */
        /* <DEDUP_REMOVED lines=8> */
.L_x_25:


//--------------------- .nv.global.init           --------------------------
	.section	.nv.global.init,"aw",@progbits
.nv.global.init:
	.type		_$_str,@object
	.size		_$_str,(.L_0 - _$_str)
_$_str:
        /*0000*/ 	.byte	0x5f, 0x5f, 0x43, 0x55, 0x44, 0x41, 0x5f, 0x46, 0x54, 0x5a, 0x00
.L_0:


//--------------------- .nv.constant0.triton_poi_fused_tanh_4 --------------------------
	.section	.nv.constant0.triton_poi_fused_tanh_4,"a",@progbits
	.sectionflags	@""
	.align	4
.nv.constant0.triton_poi_fused_tanh_4:
	.zero		540
